//
// Generated by NVIDIA NVVM Compiler
//
// Compiler Build ID: CL-36424714
// Cuda compilation tools, release 13.0, V13.0.88
// Based on NVVM 20.0.0
//

.version 9.0
.target sm_100
.address_size 64

	// .globl	_Z10countOnGPUPii

.visible .entry _Z10countOnGPUPii(
	.param .u64 .ptr .align 1 _Z10countOnGPUPii_param_0,
	.param .u32 _Z10countOnGPUPii_param_1
)
{
	.reg .pred 	%p<2>;
	.reg .b32 	%r<7>;
	.reg .b64 	%rd<5>;

	ld.param.u64 	%rd1, [_Z10countOnGPUPii_param_0];
	ld.param.u32 	%r2, [_Z10countOnGPUPii_param_1];
	mov.u32 	%r3, %ctaid.x;
	mov.u32 	%r4, %ntid.x;
	mov.u32 	%r5, %tid.x;
	mad.lo.s32 	%r1, %r3, %r4, %r5;
	setp.ge.s32 	%p1, %r1, %r2;
	@%p1 bra 	$L__BB0_2;
	cvta.to.global.u64 	%rd2, %rd1;
	add.s32 	%r6, %r1, 1;
	mul.wide.s32 	%rd3, %r1, 4;
	add.s64 	%rd4, %rd2, %rd3;
	st.global.u32 	[%rd4], %r6;
$L__BB0_2:
	ret;

}


// ===== COMPILED SASS (sm_100) =====

	.target	sm_100

	.elftype	@"ET_EXEC"


//--------------------- .note.nv.tkinfo           --------------------------
	.section	.note.nv.tkinfo,"",@"SHT_NOTE"
	.sectionflags	@"SHF_NOTE_NV_TKINFO"
	.tkinfo
        /*0018*/ 	.word	0x00000002
        /*0030*/ 	.string	""
        /*0030*/ 	.string	"ptxas"
        /*0030*/ 	.string	"Cuda compilation tools, release 13.0, V13.0.88"
        /*0030*/ 	.string	"Build cuda_13.0.r13.0/compiler.36424714_0"
        /*0030*/ 	.string	"-arch sm_100 -m 64 "



//--------------------- .note.nv.cuinfo           --------------------------
	.section	.note.nv.cuinfo,"",@"SHT_NOTE"
	.sectionflags	@"SHF_NOTE_NV_CUINFO"
        /*0018*/ 	.short	0x0002
        /*001a*/ 	.short	0x0064
        /*001c*/ 	.short	0x0082
	.zero		2


//--------------------- .nv.info                  --------------------------
	.section	.nv.info,"",@"SHT_CUDA_INFO"
	.align	4


	//----- nvinfo : EIATTR_REGCOUNT
	.align		4
        /*0000*/ 	.byte	0x04, 0x2f
        /*0002*/ 	.short	(.L_1 - .L_0)
	.align		4
.L_0:
        /*0004*/ 	.word	index@(_Z10countOnGPUPii)
        /*0008*/ 	.word	0x0000000a


	//----- nvinfo : EIATTR_FRAME_SIZE
	.align		4
.L_1:
        /*000c*/ 	.byte	0x04, 0x11
        /*000e*/ 	.short	(.L_3 - .L_2)
	.align		4
.L_2:
        /*0010*/ 	.word	index@(_Z10countOnGPUPii)
        /*0014*/ 	.word	0x00000000


	//----- nvinfo : EIATTR_MIN_STACK_SIZE
	.align		4
.L_3:
        /*0018*/ 	.byte	0x04, 0x12
        /*001a*/ 	.short	(.L_5 - .L_4)
	.align		4
.L_4:
        /*001c*/ 	.word	index@(_Z10countOnGPUPii)
        /*0020*/ 	.word	0x00000000
.L_5:


//--------------------- .nv.compat                --------------------------
	.section	.nv.compat,"",@"SHT_CUDA_COMPAT_INFO"
	.align	4
        /*0000*/ 	.byte	0x02, 0x09, 0x00, 0x00, 0x02, 0x02, 0x01, 0x00, 0x02, 0x05, 0x05, 0x00, 0x03, 0x07, 0x01, 0x01
        /*0010*/ 	.byte	0x02, 0x03, 0x00, 0x00, 0x02, 0x06, 0x01, 0x00, 0x04, 0x0b, 0x08, 0x00, 0x09, 0x00, 0x00, 0x00
        /*0020*/ 	.byte	0x00, 0x00, 0x00, 0x00


//--------------------- .nv.info._Z10countOnGPUPii --------------------------
	.section	.nv.info._Z10countOnGPUPii,"",@"SHT_CUDA_INFO"
	.sectionflags	@""
	.align	4


	//----- nvinfo : EIATTR_CUDA_API_VERSION
	.align		4
        /*0000*/ 	.byte	0x04, 0x37
        /*0002*/ 	.short	(.L_7 - .L_6)
.L_6:
        /*0004*/ 	.word	0x00000082


	//----- nvinfo : EIATTR_KPARAM_INFO
	.align		4
.L_7:
        /*0008*/ 	.byte	0x04, 0x17
        /*000a*/ 	.short	(.L_9 - .L_8)
.L_8:
        /*000c*/ 	.word	0x00000000
        /*0010*/ 	.short	0x0001
        /*0012*/ 	.short	0x0008
        /*0014*/ 	.byte	0x00, 0xf0, 0x11, 0x00


	//----- nvinfo : EIATTR_KPARAM_INFO
	.align		4
.L_9:
        /*0018*/ 	.byte	0x04, 0x17
        /*001a*/ 	.short	(.L_11 - .L_10)
.L_10:
        /*001c*/ 	.word	0x00000000
        /*0020*/ 	.short	0x0000
        /*0022*/ 	.short	0x0000
        /*0024*/ 	.byte	0x00, 0xf5, 0x21, 0x00


	//----- nvinfo : EIATTR_SPARSE_MMA_MASK
	.align		4
.L_11:
        /*0028*/ 	.byte	0x03, 0x50
        /*002a*/ 	.short	0x0000


	//----- nvinfo : EIATTR_MAXREG_COUNT
	.align		4
        /*002c*/ 	.byte	0x03, 0x1b
        /*002e*/ 	.short	0x00ff


	//----- nvinfo : EIATTR_MERCURY_ISA_VERSION
	.align		4
        /*0030*/ 	.byte	0x03, 0x5f
        /*0032*/ 	.short	0x0101


	//----- nvinfo : EIATTR_VRC_CTA_INIT_COUNT
	.align		4
        /*0034*/ 	.byte	0x02, 0x4a
	.zero		1
	.zero		1


	//----- nvinfo : EIATTR_EXIT_INSTR_OFFSETS
	.align		4
        /*0038*/ 	.byte	0x04, 0x1c
        /*003a*/ 	.short	(.L_13 - .L_12)


	//   ....[0]....
.L_12:
        /*003c*/ 	.word	0x00000070


	//   ....[1]....
        /*0040*/ 	.word	0x000000d0


	//----- nvinfo : EIATTR_CBANK_PARAM_SIZE
	.align		4
.L_13:
        /*0044*/ 	.byte	0x03, 0x19
        /*0046*/ 	.short	0x000c


	//----- nvinfo : EIATTR_PARAM_CBANK
	.align		4
        /*0048*/ 	.byte	0x04, 0x0a
        /*004a*/ 	.short	(.L_15 - .L_14)
	.align		4
.L_14:
        /*004c*/ 	.word	index@(.nv.constant0._Z10countOnGPUPii)
        /*0050*/ 	.short	0x0380
        /*0052*/ 	.short	0x000c


	//----- nvinfo : EIATTR_SW_WAR
	.align		4
.L_15:
        /*0054*/ 	.byte	0x04, 0x36
        /*0056*/ 	.short	(.L_17 - .L_16)
.L_16:
        /*0058*/ 	.word	0x00000008
.L_17:


//--------------------- .nv.callgraph             --------------------------
	.section	.nv.callgraph,"",@"SHT_CUDA_CALLGRAPH"
	.align	4
	.sectionentsize	8
	.align		4
        /*0000*/ 	.word	0x00000000
	.align		4
        /*0004*/ 	.word	0xffffffff
	.align		4
        /*0008*/ 	.word	0x00000000
	.align		4
        /*000c*/ 	.word	0xfffffffe
	.align		4
        /*0010*/ 	.word	0x00000000
	.align		4
        /*0014*/ 	.word	0xfffffffd
	.align		4
        /*0018*/ 	.word	0x00000000
	.align		4
        /*001c*/ 	.word	0xfffffffc


//--------------------- .text._Z10countOnGPUPii   --------------------------
	.section	.text._Z10countOnGPUPii,"ax",@progbits
	.align	128
        .global         _Z10countOnGPUPii
        .type           _Z10countOnGPUPii,@function
        .size           _Z10countOnGPUPii,(.L_x_1 - _Z10countOnGPUPii)
        .other          _Z10countOnGPUPii,@"STO_CUDA_ENTRY STV_DEFAULT"
_Z10countOnGPUPii:
.text._Z10countOnGPUPii:
[----:B------:R-:W-:Y:S01]  /*0000*/  LDC R1, c[0x0][0x37c] ;  /* 0x0000df00ff017b82 */ /* 0x000fe20000000800 */
[----:B------:R-:W0:Y:S07]  /*0010*/  S2R R0, SR_TID.X ;  /* 0x0000000000007919 */ /* 0x000e2e0000002100 */
[----:B------:R-:W0:Y:S01]  /*0020*/  S2UR UR4, SR_CTAID.X ;  /* 0x00000000000479c3 */ /* 0x000e220000002500 */
[----:B------:R-:W1:Y:S07]  /*0030*/  LDCU UR5, c[0x0][0x388] ;  /* 0x00007100ff0577ac */ /* 0x000e6e0008000800 */
[----:B------:R-:W0:Y:S02]  /*0040*/  LDC R5, c[0x0][0x360] ;  /* 0x0000d800ff057b82 */ /* 0x000e240000000800 */
[----:B0-----:R-:W-:-:S05]  /*0050*/  IMAD R5, R5, UR4, R0 ;  /* 0x0000000405057c24 */ /* 0x001fca000f8e0200 */
[----:B-1----:R-:W-:-:S13]  /*0060*/  ISETP.GE.AND P0, PT, R5, UR5, PT ;  /* 0x0000000505007c0c */ /* 0x002fda000bf06270 */
[----:B------:R-:W-:Y:S05]  /*0070*/  @P0 EXIT ;  /* 0x000000000000094d */ /* 0x000fea0003800000 */
[----:B------:R-:W0:Y:S01]  /*0080*/  LDC.64 R2, c[0x0][0x380] ;  /* 0x0000e000ff027b82 */ /* 0x000e220000000a00 */
[----:B------:R-:W1:Y:S01]  /*0090*/  LDCU.64 UR4, c[0x0][0x358] ;  /* 0x00006b00ff0477ac */ /* 0x000e620008000a00 */
[C---:B------:R-:W-:Y:S01]  /*00a0*/  IADD3 R7, PT, PT, R5.reuse, 0x1, RZ ;  /* 0x0000000105077810 */ /* 0x040fe20007ffe0ff */
[----:B0-----:R-:W-:-:S05]  /*00b0*/  IMAD.WIDE R2, R5, 0x4, R2 ;  /* 0x0000000405027825 */ /* 0x001fca00078e0202 */
[----:B-1----:R-:W-:Y:S01]  /*00c0*/  STG.E desc[UR4][R2.64], R7 ;  /* 0x0000000702007986 */ /* 0x002fe2000c101904 */
[----:B------:R-:W-:Y:S05]  /*00d0*/  EXIT ;  /* 0x000000000000794d */ /* 0x000fea0003800000 */
.L_x_0:
[----:B------:R-:W-:-:S00]  /*00e0*/  BRA `(.L_x_0) ;  /* 0xfffffffc00fc7947 */ /* 0x000fc0000383ffff */
[----:B------:R-:W-:-:S00]  /*00f0*/  NOP ;  /* 0x0000000000007918 */ /* 0x000fc00000000000 */
        /* <DEDUP_REMOVED lines=8> */
.L_x_1:


//--------------------- .nv.shared.reserved.0     --------------------------
	.section	.nv.shared.reserved.0,"aw",@nobits
	.weak		__nv_reservedSMEM_offset_0_alias
	.size		__nv_reservedSMEM_offset_0_alias, 0, 64
	.other		__nv_reservedSMEM_offset_0_alias,@"STO_CUDA_RESERVED_SHARED STV_DEFAULT"
__nv_reservedSMEM_offset_0_alias:
	.zero		0
	.zero		64


//--------------------- .nv.constant0._Z10countOnGPUPii --------------------------
	.section	.nv.constant0._Z10countOnGPUPii,"a",@progbits
	.sectionflags	@""
	.align	4
.nv.constant0._Z10countOnGPUPii:
	.zero		908


//--------------------- SYMBOLS --------------------------

	.type		.nv.reservedSmem.offset0,@object
	.size		.nv.reservedSmem.offset0,0x4
